//
// Generated by NVIDIA NVVM Compiler
//
// Compiler Build ID: CL-36424714
// Cuda compilation tools, release 13.0, V13.0.88
// Based on NVVM 20.0.0
//

.version 9.0
.target sm_100
.address_size 64

	// .globl	get_lane_id_kernel

.visible .entry get_lane_id_kernel()
{
	.reg .b32 	%r<2>;

	// begin inline asm
	mov.u32 %r1, %laneid;
	// end inline asm
	ret;

}


// ===== COMPILED SASS (sm_100) =====

	.target	sm_100

	.elftype	@"ET_EXEC"


//--------------------- .note.nv.tkinfo           --------------------------
	.section	.note.nv.tkinfo,"",@"SHT_NOTE"
	.sectionflags	@"SHF_NOTE_NV_TKINFO"
	.tkinfo
        /*0018*/ 	.word	0x00000002
        /*0030*/ 	.string	""
        /*0030*/ 	.string	"ptxas"
        /*0030*/ 	.string	"Cuda compilation tools, release 13.0, V13.0.88"
        /*0030*/ 	.string	"Build cuda_13.0.r13.0/compiler.36424714_0"
        /*0030*/ 	.string	"-arch sm_100 -m 64 "



//--------------------- .note.nv.cuinfo           --------------------------
	.section	.note.nv.cuinfo,"",@"SHT_NOTE"
	.sectionflags	@"SHF_NOTE_NV_CUINFO"
        /*0018*/ 	.short	0x0002
        /*001a*/ 	.short	0x0064
        /*001c*/ 	.short	0x0082
	.zero		2


//--------------------- .nv.info                  --------------------------
	.section	.nv.info,"",@"SHT_CUDA_INFO"
	.align	4


	//----- nvinfo : EIATTR_REGCOUNT
	.align		4
        /*0000*/ 	.byte	0x04, 0x2f
        /*0002*/ 	.short	(.L_1 - .L_0)
	.align		4
.L_0:
        /*0004*/ 	.word	index@(get_lane_id_kernel)
        /*0008*/ 	.word	0x00000004


	//----- nvinfo : EIATTR_FRAME_SIZE
	.align		4
.L_1:
        /*000c*/ 	.byte	0x04, 0x11
        /*000e*/ 	.short	(.L_3 - .L_2)
	.align		4
.L_2:
        /*0010*/ 	.word	index@(get_lane_id_kernel)
        /*0014*/ 	.word	0x00000000


	//----- nvinfo : EIATTR_MIN_STACK_SIZE
	.align		4
.L_3:
        /*0018*/ 	.byte	0x04, 0x12
        /*001a*/ 	.short	(.L_5 - .L_4)
	.align		4
.L_4:
        /*001c*/ 	.word	index@(get_lane_id_kernel)
        /*0020*/ 	.word	0x00000000
.L_5:


//--------------------- .nv.compat                --------------------------
	.section	.nv.compat,"",@"SHT_CUDA_COMPAT_INFO"
	.align	4
        /*0000*/ 	.byte	0x02, 0x09, 0x00, 0x00, 0x02, 0x02, 0x01, 0x00, 0x02, 0x05, 0x05, 0x00, 0x03, 0x07, 0x01, 0x01
        /*0010*/ 	.byte	0x02, 0x03, 0x00, 0x00, 0x02, 0x06, 0x01, 0x00, 0x04, 0x0b, 0x08, 0x00, 0x09, 0x00, 0x00, 0x00
        /*0020*/ 	.byte	0x00, 0x00, 0x00, 0x00


//--------------------- .nv.info.get_lane_id_kernel --------------------------
	.section	.nv.info.get_lane_id_kernel,"",@"SHT_CUDA_INFO"
	.sectionflags	@""
	.align	4


	//----- nvinfo : EIATTR_CUDA_API_VERSION
	.align		4
        /*0000*/ 	.byte	0x04, 0x37
        /*0002*/ 	.short	(.L_7 - .L_6)
.L_6:
        /*0004*/ 	.word	0x00000082


	//----- nvinfo : EIATTR_SPARSE_MMA_MASK
	.align		4
.L_7:
        /*0008*/ 	.byte	0x03, 0x50
        /*000a*/ 	.short	0x0000


	//----- nvinfo : EIATTR_MAXREG_COUNT
	.align		4
        /*000c*/ 	.byte	0x03, 0x1b
        /*000e*/ 	.short	0x00ff


	//----- nvinfo : EIATTR_MERCURY_ISA_VERSION
	.align		4
        /*0010*/ 	.byte	0x03, 0x5f
        /*0012*/ 	.short	0x0101


	//----- nvinfo : EIATTR_VRC_CTA_INIT_COUNT
	.align		4
        /*0014*/ 	.byte	0x02, 0x4a
	.zero		1
	.zero		1


	//----- nvinfo : EIATTR_EXIT_INSTR_OFFSETS
	.align		4
        /*0018*/ 	.byte	0x04, 0x1c
        /*001a*/ 	.short	(.L_9 - .L_8)


	//   ....[0]....
.L_8:
        /*001c*/ 	.word	0x00000010


	//----- nvinfo : EIATTR_SW_WAR
	.align		4
.L_9:
        /*0020*/ 	.byte	0x04, 0x36
        /*0022*/ 	.short	(.L_11 - .L_10)
.L_10:
        /*0024*/ 	.word	0x00000008
.L_11:


//--------------------- .nv.callgraph             --------------------------
	.section	.nv.callgraph,"",@"SHT_CUDA_CALLGRAPH"
	.align	4
	.sectionentsize	8
	.align		4
        /*0000*/ 	.word	0x00000000
	.align		4
        /*0004*/ 	.word	0xffffffff
	.align		4
        /*0008*/ 	.word	0x00000000
	.align		4
        /*000c*/ 	.word	0xfffffffe
	.align		4
        /*0010*/ 	.word	0x00000000
	.align		4
        /*0014*/ 	.word	0xfffffffd
	.align		4
        /*0018*/ 	.word	0x00000000
	.align		4
        /*001c*/ 	.word	0xfffffffc


//--------------------- .text.get_lane_id_kernel  --------------------------
	.section	.text.get_lane_id_kernel,"ax",@progbits
	.align	128
        .global         get_lane_id_kernel
        .type           get_lane_id_kernel,@function
        .size           get_lane_id_kernel,(.L_x_1 - get_lane_id_kernel)
        .other          get_lane_id_kernel,@"STO_CUDA_ENTRY STV_DEFAULT"
get_lane_id_kernel:
.text.get_lane_id_kernel:
[----:B------:R-:W-:Y:S01]  /*0000*/  LDC R1, c[0x0][0x37c] ;  /* 0x0000df00ff017b82 */ /* 0x000fe20000000800 */
[----:B------:R-:W-:Y:S05]  /*0010*/  EXIT ;  /* 0x000000000000794d */ /* 0x000fea0003800000 */
.L_x_0:
[----:B------:R-:W-:-:S00]  /*0020*/  BRA `(.L_x_0) ;  /* 0xfffffffc00fc7947 */ /* 0x000fc0000383ffff */
[----:B------:R-:W-:-:S00]  /*0030*/  NOP ;  /* 0x0000000000007918 */ /* 0x000fc00000000000 */
        /* <DEDUP_REMOVED lines=12> */
.L_x_1:


//--------------------- .nv.shared.reserved.0     --------------------------
	.section	.nv.shared.reserved.0,"aw",@nobits
	.weak		__nv_reservedSMEM_offset_0_alias
	.size		__nv_reservedSMEM_offset_0_alias, 0, 64
	.other		__nv_reservedSMEM_offset_0_alias,@"STO_CUDA_RESERVED_SHARED STV_DEFAULT"
__nv_reservedSMEM_offset_0_alias:
	.zero		0
	.zero		64


//--------------------- .nv.constant0.get_lane_id_kernel --------------------------
	.section	.nv.constant0.get_lane_id_kernel,"a",@progbits
	.sectionflags	@""
	.align	4
.nv.constant0.get_lane_id_kernel:
	.zero		896


//--------------------- SYMBOLS --------------------------

	.type		.nv.reservedSmem.offset0,@object
	.size		.nv.reservedSmem.offset0,0x4
